	.headerflags	@"EF_CUDA_TEXMODE_UNIFIED EF_CUDA_64BIT_ADDRESS EF_CUDA_ACCELERATORS EF_CUDA_SM90 EF_CUDA_VIRTUAL_SM(EF_CUDA_SM90)"
	.elftype	@"ET_EXEC"


//--------------------- .nv.info                  --------------------------
	.section	.nv.info,"",@"SHT_CUDA_INFO"
	.align	4


	//----- nvinfo : EIATTR_REGCOUNT
	.align		4
        /*0000*/ 	.byte	0x04, 0x2f
        /*0002*/ 	.short	(.L_1 - .L_0)
	.align		4
.L_0:
        /*0004*/ 	.word	index@(triton_poi_fused__to_copy_12)
        /*0008*/ 	.word	0x0000000a


	//----- nvinfo : EIATTR_MIN_STACK_SIZE
	.align		4
.L_1:
        /*000c*/ 	.byte	0x04, 0x12
        /*000e*/ 	.short	(.L_3 - .L_2)
	.align		4
.L_2:
        /*0010*/ 	.word	index@(triton_poi_fused__to_copy_12)
        /*0014*/ 	.word	0x00000000


	//----- nvinfo : EIATTR_FRAME_SIZE
	.align		4
.L_3:
        /*0018*/ 	.byte	0x04, 0x11
        /*001a*/ 	.short	(.L_5 - .L_4)
	.align		4
.L_4:
        /*001c*/ 	.word	index@(triton_poi_fused__to_copy_12)
        /*0020*/ 	.word	0x00000000


	//----- nvinfo : EIATTR_MIN_STACK_SIZE
	.align		4
.L_5:
        /*0024*/ 	.byte	0x04, 0x12
        /*0026*/ 	.short	(.L_7 - .L_6)
	.align		4
.L_6:
        /*0028*/ 	.word	index@(triton_poi_fused__to_copy_12)
        /*002c*/ 	.word	0x00000000
.L_7:


//--------------------- .nv.info.triton_poi_fused__to_copy_12 --------------------------
	.section	.nv.info.triton_poi_fused__to_copy_12,"",@"SHT_CUDA_INFO"
	.sectionflags	@""
	.align	4


	//----- nvinfo : EIATTR_CUDA_API_VERSION
	.align		4
        /*0000*/ 	.byte	0x04, 0x37
        /*0002*/ 	.short	(.L_9 - .L_8)
.L_8:
        /*0004*/ 	.word	0x0000007c


	//----- nvinfo : EIATTR_KPARAM_INFO
	.align		4
.L_9:
        /*0008*/ 	.byte	0x04, 0x17
        /*000a*/ 	.short	(.L_11 - .L_10)
.L_10:
        /*000c*/ 	.word	0x00000000
        /*0010*/ 	.short	0x0001
        /*0012*/ 	.short	0x0008
        /*0014*/ 	.byte	0x00, 0xf0, 0x11, 0x00


	//----- nvinfo : EIATTR_KPARAM_INFO
	.align		4
.L_11:
        /*0018*/ 	.byte	0x04, 0x17
        /*001a*/ 	.short	(.L_13 - .L_12)
.L_12:
        /*001c*/ 	.word	0x00000000
        /*0020*/ 	.short	0x0000
        /*0022*/ 	.short	0x0000
        /*0024*/ 	.byte	0x00, 0xf4, 0x21, 0x00


	//----- nvinfo : EIATTR_SPARSE_MMA_MASK
	.align		4
.L_13:
        /*0028*/ 	.byte	0x03, 0x50
        /*002a*/ 	.short	0x0000


	//----- nvinfo : EIATTR_MAXREG_COUNT
	.align		4
        /*002c*/ 	.byte	0x03, 0x1b
        /*002e*/ 	.short	0x00ff


	//----- nvinfo : EIATTR_EXIT_INSTR_OFFSETS
	.align		4
        /*0030*/ 	.byte	0x04, 0x1c
        /*0032*/ 	.short	(.L_15 - .L_14)


	//   ....[0]....
.L_14:
        /*0034*/ 	.word	0x00000100


	//   ....[1]....
        /*0038*/ 	.word	0x00000130


	//----- nvinfo : EIATTR_REQNTID
	.align		4
.L_15:
        /*003c*/ 	.byte	0x04, 0x10
        /*003e*/ 	.short	(.L_17 - .L_16)
.L_16:
        /*0040*/ 	.word	0x00000020
        /*0044*/ 	.word	0x00000001
        /*0048*/ 	.word	0x00000001


	//----- nvinfo : EIATTR_CBANK_PARAM_SIZE
	.align		4
.L_17:
        /*004c*/ 	.byte	0x03, 0x19
        /*004e*/ 	.short	0x000c


	//----- nvinfo : EIATTR_PARAM_CBANK
	.align		4
        /*0050*/ 	.byte	0x04, 0x0a
        /*0052*/ 	.short	(.L_19 - .L_18)
	.align		4
.L_18:
        /*0054*/ 	.word	index@(.nv.constant0.triton_poi_fused__to_copy_12)
        /*0058*/ 	.short	0x0210
        /*005a*/ 	.short	0x000c


	//----- nvinfo : EIATTR_SW_WAR
	.align		4
.L_19:
        /*005c*/ 	.byte	0x04, 0x36
        /*005e*/ 	.short	(.L_21 - .L_20)
.L_20:
        /*0060*/ 	.word	0x00000008
.L_21:


//--------------------- .nv.callgraph             --------------------------
	.section	.nv.callgraph,"",@"SHT_CUDA_CALLGRAPH"
	.align	4
	.sectionentsize	8
	.align		4
        /*0000*/ 	.word	0x00000000
	.align		4
        /*0004*/ 	.word	0xffffffff
	.align		4
        /*0008*/ 	.word	0x00000000
	.align		4
        /*000c*/ 	.word	0xfffffffe
	.align		4
        /*0010*/ 	.word	0x00000000
	.align		4
        /*0014*/ 	.word	0xfffffffd
	.align		4
        /*0018*/ 	.word	0x00000000
	.align		4
        /*001c*/ 	.word	0xfffffffc


//--------------------- .text.triton_poi_fused__to_copy_12 --------------------------
	.section	.text.triton_poi_fused__to_copy_12,"ax",@progbits
	.align	128
        .global         triton_poi_fused__to_copy_12
        .type           triton_poi_fused__to_copy_12,@function
        .size           triton_poi_fused__to_copy_12,(.L_x_1 - triton_poi_fused__to_copy_12)
        .other          triton_poi_fused__to_copy_12,@"STO_CUDA_ENTRY STV_DEFAULT"
triton_poi_fused__to_copy_12:
.text.triton_poi_fused__to_copy_12:
[----:B------:R-:W0:Y:S02]  /*0000*/  LDC R1, c[0x0][0x28] ;  /* 0x00000a00ff017b82 */ /* 0x000e240000000800 */
[----:B------:R-:W1:Y:S01]  /*0010*/  S2R R6, SR_TID.X ;  /* 0x0000000000067919 */ /* 0x000e620000002100 */
[----:B------:R-:W-:Y:S01]  /*0020*/  IMAD.MOV.U32 R7, RZ, RZ, 0x3f000000 ;  /* 0x3f000000ff077424 */ /* 0x000fe200078e00ff */
[----:B------:R-:W2:Y:S01]  /*0030*/  LDC.64 R2, c[0x0][0x210] ;  /* 0x00008400ff027b82 */ /* 0x000ea20000000a00 */
[----:B------:R-:W3:Y:S01]  /*0040*/  S2R R5, SR_CTAID.X ;  /* 0x0000000000057919 */ /* 0x000ee20000002500 */
[C---:B-1----:R-:W-:Y:S02]  /*0050*/  LOP3.LUT R0, R6.reuse, 0x7, RZ, 0xc0, !PT ;  /* 0x0000000706007812 */ /* 0x042fe400078ec0ff */
[----:B------:R-:W-:-:S03]  /*0060*/  LOP3.LUT P0, RZ, R6, 0x18, RZ, 0xc0, !PT ;  /* 0x0000001806ff7812 */ /* 0x000fc6000780c0ff */
[----:B---3--:R-:W-:-:S04]  /*0070*/  IMAD R5, R5, 0x8, R0 ;  /* 0x0000000805057824 */ /* 0x008fc800078e0200 */
[C---:B--2---:R-:W-:Y:S01]  /*0080*/  IMAD.WIDE R2, R5.reuse, 0x8, R2 ;  /* 0x0000000805027825 */ /* 0x044fe200078e0202 */
[----:B------:R-:W-:Y:S02]  /*0090*/  I2FP.F32.S32 R0, R5 ;  /* 0x0000000500007245 */ /* 0x000fe40000201400 */
[----:B------:R-:W-:-:S03]  /*00a0*/  ISETP.LT.AND P0, PT, R5, 0x8, !P0 ;  /* 0x000000080500780c */ /* 0x000fc60004701270 */
[----:B------:R-:W-:-:S04]  /*00b0*/  FADD R0, R0, 0.5 ;  /* 0x3f00000000007421 */ /* 0x000fc80000000000 */
[----:B------:R-:W-:-:S05]  /*00c0*/  FFMA R0, R0, R7, -0.5 ;  /* 0xbf00000000007423 */ /* 0x000fca0000000007 */
[----:B------:R-:W-:-:S04]  /*00d0*/  FMNMX R0, RZ, R0, !PT ;  /* 0x00000000ff007209 */ /* 0x000fc80007800000 */
[----:B------:R-:W1:Y:S02]  /*00e0*/  F2I.TRUNC.NTZ R4, R0 ;  /* 0x0000000000047305 */ /* 0x000e64000020f100 */
[----:B-1----:R-:W-:Y:S01]  /*00f0*/  SHF.R.S32.HI R5, RZ, 0x1f, R4 ;  /* 0x0000001fff057819 */ /* 0x002fe20000011404 */
[----:B------:R-:W-:Y:S06]  /*0100*/  @!P0 EXIT ;  /* 0x000000000000894d */ /* 0x000fec0003800000 */
[----:B------:R-:W-:Y:S02]  /*0110*/  ULDC.64 UR4, c[0x0][0x208] ;  /* 0x0000820000047ab9 */ /* 0x000fe40000000a00 */
[----:B------:R-:W-:Y:S01]  /*0120*/  STG.E.64 desc[UR4][R2.64], R4 ;  /* 0x0000000402007986 */ /* 0x000fe2000c101b04 */
[----:B------:R-:W-:Y:S05]  /*0130*/  EXIT ;  /* 0x000000000000794d */ /* 0x000fea0003800000 */
.L_x_0:
[----:B------:R-:W-:-:S00]  /*0140*/  BRA `(.L_x_0) ;  /* 0xfffffffc00fc7947 */ /* 0x000fc0000383ffff */
[----:B------:R-:W-:-:S00]  /*0150*/  NOP ;  /* 0x0000000000007918 */ /* 0x000fc00000000000 */
        /* <DEDUP_REMOVED lines=10> */
.L_x_1:


//--------------------- .nv.constant0.triton_poi_fused__to_copy_12 --------------------------
	.section	.nv.constant0.triton_poi_fused__to_copy_12,"a",@progbits
	.sectionflags	@""
	.align	4
.nv.constant0.triton_poi_fused__to_copy_12:
	.zero		540
